//
// Generated by NVIDIA NVVM Compiler
//
// Compiler Build ID: CL-36424714
// Cuda compilation tools, release 13.0, V13.0.88
// Based on NVVM 20.0.0
//

.version 9.0
.target sm_100
.address_size 64

	// .globl	_Z12simpleKernelP8ParticlemlP17curandStateXORWOWm
.global .align 4 .b8 precalc_xorwow_matrix[102400];
.global .align 4 .b8 precalc_xorwow_offset_matrix[102400];
.global .align 4 .b8 mrg32k3aM1[2304];
.global .align 4 .b8 mrg32k3aM2[2304];
.global .align 4 .b8 mrg32k3aM1SubSeq[2016];
.global .align 4 .b8 mrg32k3aM2SubSeq[2016];
.global .align 4 .b8 mrg32k3aM1Seq[2304];
.global .align 4 .b8 mrg32k3aM2Seq[2304];
.const .align 8 .b8 __cr_lgamma_table[72];

.visible .entry _Z12simpleKernelP8ParticlemlP17curandStateXORWOWm(
	.param .u64 .ptr .align 1 _Z12simpleKernelP8ParticlemlP17curandStateXORWOWm_param_0,
	.param .u64 _Z12simpleKernelP8ParticlemlP17curandStateXORWOWm_param_1,
	.param .u64 _Z12simpleKernelP8ParticlemlP17curandStateXORWOWm_param_2,
	.param .u64 .ptr .align 1 _Z12simpleKernelP8ParticlemlP17curandStateXORWOWm_param_3,
	.param .u64 _Z12simpleKernelP8ParticlemlP17curandStateXORWOWm_param_4
)
{
	.reg .pred 	%p<3>;
	.reg .b32 	%r<9>;
	.reg .b32 	%f<14>;
	.reg .b64 	%rd<9>;

	ld.param.u64 	%rd2, [_Z12simpleKernelP8ParticlemlP17curandStateXORWOWm_param_0];
	ld.param.u64 	%rd4, [_Z12simpleKernelP8ParticlemlP17curandStateXORWOWm_param_1];
	ld.param.u64 	%rd3, [_Z12simpleKernelP8ParticlemlP17curandStateXORWOWm_param_4];
	mov.u32 	%r1, %ctaid.x;
	mov.u32 	%r2, %ntid.x;
	mov.u32 	%r3, %tid.x;
	mad.lo.s32 	%r4, %r1, %r2, %r3;
	cvt.s64.s32 	%rd1, %r4;
	setp.le.u64 	%p1, %rd4, %rd1;
	@%p1 bra 	$L__BB0_2;
	cvta.to.global.u64 	%rd5, %rd2;
	mad.lo.s64 	%rd6, %rd1, 24, %rd5;
	ld.global.f32 	%f1, [%rd6+12];
	ld.global.f32 	%f2, [%rd6+16];
	ld.global.f32 	%f3, [%rd6+20];
	mul.lo.s64 	%rd7, %rd3, -8116567392432202711;
	mov.b64 	{%r5, %r6}, %rd7;
	shf.r.wrap.b32 	%r7, %r6, %r5, 2;
	shf.r.wrap.b32 	%r8, %r5, %r6, 2;
	mov.b64 	%rd8, {%r8, %r7};
	setp.lt.u64 	%p2, %rd8, 184467440737095517;
	selp.f32 	%f4, 0f3DCCCCCD, 0f00000000, %p2;
	add.f32 	%f5, %f4, %f1;
	add.f32 	%f6, %f4, %f2;
	add.f32 	%f7, %f4, %f3;
	st.global.f32 	[%rd6+12], %f5;
	st.global.f32 	[%rd6+16], %f6;
	st.global.f32 	[%rd6+20], %f7;
	ld.global.f32 	%f8, [%rd6];
	ld.global.f32 	%f9, [%rd6+4];
	ld.global.f32 	%f10, [%rd6+8];
	add.f32 	%f11, %f8, %f5;
	add.f32 	%f12, %f9, %f6;
	add.f32 	%f13, %f10, %f7;
	st.global.f32 	[%rd6], %f11;
	st.global.f32 	[%rd6+4], %f12;
	st.global.f32 	[%rd6+8], %f13;
$L__BB0_2:
	ret;

}


// ===== COMPILED SASS (sm_100) =====

	.target	sm_100

	.elftype	@"ET_EXEC"


//--------------------- .note.nv.tkinfo           --------------------------
	.section	.note.nv.tkinfo,"",@"SHT_NOTE"
	.sectionflags	@"SHF_NOTE_NV_TKINFO"
	.tkinfo
        /*0018*/ 	.word	0x00000002
        /*0030*/ 	.string	""
        /*0030*/ 	.string	"ptxas"
        /*0030*/ 	.string	"Cuda compilation tools, release 13.0, V13.0.88"
        /*0030*/ 	.string	"Build cuda_13.0.r13.0/compiler.36424714_0"
        /*0030*/ 	.string	"-arch sm_100 -m 64 "



//--------------------- .note.nv.cuinfo           --------------------------
	.section	.note.nv.cuinfo,"",@"SHT_NOTE"
	.sectionflags	@"SHF_NOTE_NV_CUINFO"
        /*0018*/ 	.short	0x0002
        /*001a*/ 	.short	0x0064
        /*001c*/ 	.short	0x0082
	.zero		2


//--------------------- .nv.info                  --------------------------
	.section	.nv.info,"",@"SHT_CUDA_INFO"
	.align	4


	//----- nvinfo : EIATTR_REGCOUNT
	.align		4
        /*0000*/ 	.byte	0x04, 0x2f
        /*0002*/ 	.short	(.L_10 - .L_9)
	.align		4
.L_9:
        /*0004*/ 	.word	index@(_Z12simpleKernelP8ParticlemlP17curandStateXORWOWm)
        /*0008*/ 	.word	0x00000012


	//----- nvinfo : EIATTR_FRAME_SIZE
	.align		4
.L_10:
        /*000c*/ 	.byte	0x04, 0x11
        /*000e*/ 	.short	(.L_12 - .L_11)
	.align		4
.L_11:
        /*0010*/ 	.word	index@(_Z12simpleKernelP8ParticlemlP17curandStateXORWOWm)
        /*0014*/ 	.word	0x00000000


	//----- nvinfo : EIATTR_MIN_STACK_SIZE
	.align		4
.L_12:
        /*0018*/ 	.byte	0x04, 0x12
        /*001a*/ 	.short	(.L_14 - .L_13)
	.align		4
.L_13:
        /*001c*/ 	.word	index@(_Z12simpleKernelP8ParticlemlP17curandStateXORWOWm)
        /*0020*/ 	.word	0x00000000
.L_14:


//--------------------- .nv.compat                --------------------------
	.section	.nv.compat,"",@"SHT_CUDA_COMPAT_INFO"
	.align	4
        /*0000*/ 	.byte	0x02, 0x09, 0x00, 0x00, 0x02, 0x02, 0x01, 0x00, 0x02, 0x05, 0x05, 0x00, 0x03, 0x07, 0x01, 0x01
        /*0010*/ 	.byte	0x02, 0x03, 0x00, 0x00, 0x02, 0x06, 0x01, 0x00, 0x04, 0x0b, 0x08, 0x00, 0x09, 0x00, 0x00, 0x00
        /*0020*/ 	.byte	0x00, 0x00, 0x00, 0x00


//--------------------- .nv.info._Z12simpleKernelP8ParticlemlP17curandStateXORWOWm --------------------------
	.section	.nv.info._Z12simpleKernelP8ParticlemlP17curandStateXORWOWm,"",@"SHT_CUDA_INFO"
	.sectionflags	@""
	.align	4


	//----- nvinfo : EIATTR_CUDA_API_VERSION
	.align		4
        /*0000*/ 	.byte	0x04, 0x37
        /*0002*/ 	.short	(.L_16 - .L_15)
.L_15:
        /*0004*/ 	.word	0x00000082


	//----- nvinfo : EIATTR_KPARAM_INFO
	.align		4
.L_16:
        /*0008*/ 	.byte	0x04, 0x17
        /*000a*/ 	.short	(.L_18 - .L_17)
.L_17:
        /*000c*/ 	.word	0x00000000
        /*0010*/ 	.short	0x0004
        /*0012*/ 	.short	0x0020
        /*0014*/ 	.byte	0x00, 0xf0, 0x21, 0x00


	//----- nvinfo : EIATTR_KPARAM_INFO
	.align		4
.L_18:
        /*0018*/ 	.byte	0x04, 0x17
        /*001a*/ 	.short	(.L_20 - .L_19)
.L_19:
        /*001c*/ 	.word	0x00000000
        /*0020*/ 	.short	0x0003
        /*0022*/ 	.short	0x0018
        /*0024*/ 	.byte	0x00, 0xf5, 0x21, 0x00


	//----- nvinfo : EIATTR_KPARAM_INFO
	.align		4
.L_20:
        /*0028*/ 	.byte	0x04, 0x17
        /*002a*/ 	.short	(.L_22 - .L_21)
.L_21:
        /*002c*/ 	.word	0x00000000
        /*0030*/ 	.short	0x0002
        /*0032*/ 	.short	0x0010
        /*0034*/ 	.byte	0x00, 0xf0, 0x21, 0x00


	//----- nvinfo : EIATTR_KPARAM_INFO
	.align		4
.L_22:
        /*0038*/ 	.byte	0x04, 0x17
        /*003a*/ 	.short	(.L_24 - .L_23)
.L_23:
        /*003c*/ 	.word	0x00000000
        /*0040*/ 	.short	0x0001
        /*0042*/ 	.short	0x0008
        /*0044*/ 	.byte	0x00, 0xf0, 0x21, 0x00


	//----- nvinfo : EIATTR_KPARAM_INFO
	.align		4
.L_24:
        /*0048*/ 	.byte	0x04, 0x17
        /*004a*/ 	.short	(.L_26 - .L_25)
.L_25:
        /*004c*/ 	.word	0x00000000
        /*0050*/ 	.short	0x0000
        /*0052*/ 	.short	0x0000
        /*0054*/ 	.byte	0x00, 0xf5, 0x21, 0x00


	//----- nvinfo : EIATTR_SPARSE_MMA_MASK
	.align		4
.L_26:
        /*0058*/ 	.byte	0x03, 0x50
        /*005a*/ 	.short	0x0000


	//----- nvinfo : EIATTR_MAXREG_COUNT
	.align		4
        /*005c*/ 	.byte	0x03, 0x1b
        /*005e*/ 	.short	0x00ff


	//----- nvinfo : EIATTR_MERCURY_ISA_VERSION
	.align		4
        /*0060*/ 	.byte	0x03, 0x5f
        /*0062*/ 	.short	0x0101


	//----- nvinfo : EIATTR_VRC_CTA_INIT_COUNT
	.align		4
        /*0064*/ 	.byte	0x02, 0x4a
	.zero		1
	.zero		1


	//----- nvinfo : EIATTR_EXIT_INSTR_OFFSETS
	.align		4
        /*0068*/ 	.byte	0x04, 0x1c
        /*006a*/ 	.short	(.L_28 - .L_27)


	//   ....[0]....
.L_27:
        /*006c*/ 	.word	0x00000090


	//   ....[1]....
        /*0070*/ 	.word	0x000002b0


	//----- nvinfo : EIATTR_CBANK_PARAM_SIZE
	.align		4
.L_28:
        /*0074*/ 	.byte	0x03, 0x19
        /*0076*/ 	.short	0x0028


	//----- nvinfo : EIATTR_PARAM_CBANK
	.align		4
        /*0078*/ 	.byte	0x04, 0x0a
        /*007a*/ 	.short	(.L_30 - .L_29)
	.align		4
.L_29:
        /*007c*/ 	.word	index@(.nv.constant0._Z12simpleKernelP8ParticlemlP17curandStateXORWOWm)
        /*0080*/ 	.short	0x0380
        /*0082*/ 	.short	0x0028


	//----- nvinfo : EIATTR_SW_WAR
	.align		4
.L_30:
        /*0084*/ 	.byte	0x04, 0x36
        /*0086*/ 	.short	(.L_32 - .L_31)
.L_31:
        /*0088*/ 	.word	0x00000008
.L_32:


//--------------------- .nv.callgraph             --------------------------
	.section	.nv.callgraph,"",@"SHT_CUDA_CALLGRAPH"
	.align	4
	.sectionentsize	8
	.align		4
        /*0000*/ 	.word	0x00000000
	.align		4
        /*0004*/ 	.word	0xffffffff
	.align		4
        /*0008*/ 	.word	0x00000000
	.align		4
        /*000c*/ 	.word	0xfffffffe
	.align		4
        /*0010*/ 	.word	0x00000000
	.align		4
        /*0014*/ 	.word	0xfffffffd
	.align		4
        /*0018*/ 	.word	0x00000000
	.align		4
        /*001c*/ 	.word	0xfffffffc


//--------------------- .nv.constant4             --------------------------
	.section	.nv.constant4,"a",@progbits
	.align	8
	.align		8
.nv.constant4:
        /*0000*/ 	.dword	precalc_xorwow_matrix
	.align		8
        /*0008*/ 	.dword	precalc_xorwow_offset_matrix
	.align		8
        /*0010*/ 	.dword	mrg32k3aM1
	.align		8
        /*0018*/ 	.dword	mrg32k3aM2
	.align		8
        /*0020*/ 	.dword	mrg32k3aM1SubSeq
	.align		8
        /*0028*/ 	.dword	mrg32k3aM2SubSeq
	.align		8
        /*0030*/ 	.dword	mrg32k3aM1Seq
	.align		8
        /*0038*/ 	.dword	mrg32k3aM2Seq


//--------------------- .nv.constant3             --------------------------
	.section	.nv.constant3,"a",@progbits
	.align	8
.nv.constant3:
	.type		__cr_lgamma_table,@object
	.size		__cr_lgamma_table,(.L_8 - __cr_lgamma_table)
__cr_lgamma_table:
        /*0000*/ 	.byte	0x00, 0x00, 0x00, 0x00, 0x00, 0x00, 0x00, 0x00, 0x00, 0x00, 0x00, 0x00, 0x00, 0x00, 0x00, 0x00
        /*0010*/ 	.byte	0xef, 0x39, 0xfa, 0xfe, 0x42, 0x2e, 0xe6, 0x3f, 0x02, 0x20, 0x2a, 0xfa, 0x0b, 0xab, 0xfc, 0x3f
        /*0020*/ 	.byte	0xf9, 0x2c, 0x92, 0x7c, 0xa7, 0x6c, 0x09, 0x40, 0xc9, 0x79, 0x44, 0x3c, 0x64, 0x26, 0x13, 0x40
        /*0030*/ 	.byte	0xca, 0x01, 0xcf, 0x3a, 0x27, 0x51, 0x1a, 0x40, 0x30, 0xcc, 0x2d, 0xf3, 0xe1, 0x0c, 0x21, 0x40
        /*0040*/ 	.byte	0x0d, 0xb7, 0xfc, 0x82, 0x8e, 0x35, 0x25, 0x40
.L_8:


//--------------------- .text._Z12simpleKernelP8ParticlemlP17curandStateXORWOWm --------------------------
	.section	.text._Z12simpleKernelP8ParticlemlP17curandStateXORWOWm,"ax",@progbits
	.align	128
        .global         _Z12simpleKernelP8ParticlemlP17curandStateXORWOWm
        .type           _Z12simpleKernelP8ParticlemlP17curandStateXORWOWm,@function
        .size           _Z12simpleKernelP8ParticlemlP17curandStateXORWOWm,(.L_x_1 - _Z12simpleKernelP8ParticlemlP17curandStateXORWOWm)
        .other          _Z12simpleKernelP8ParticlemlP17curandStateXORWOWm,@"STO_CUDA_ENTRY STV_DEFAULT"
_Z12simpleKernelP8ParticlemlP17curandStateXORWOWm:
.text._Z12simpleKernelP8ParticlemlP17curandStateXORWOWm:
[----:B------:R-:W-:Y:S01]  /*0000*/  LDC R1, c[0x0][0x37c] ;  /* 0x0000df00ff017b82 */ /* 0x000fe20000000800 */
[----:B------:R-:W0:Y:S07]  /*0010*/  S2R R0, SR_TID.X ;  /* 0x0000000000007919 */ /* 0x000e2e0000002100 */
[----:B------:R-:W0:Y:S01]  /*0020*/  S2UR UR4, SR_CTAID.X ;  /* 0x00000000000479c3 */ /* 0x000e220000002500 */
[----:B------:R-:W1:Y:S07]  /*0030*/  LDCU.64 UR6, c[0x0][0x388] ;  /* 0x00007100ff0677ac */ /* 0x000e6e0008000a00 */
[----:B------:R-:W0:Y:S02]  /*0040*/  LDC R5, c[0x0][0x360] ;  /* 0x0000d800ff057b82 */ /* 0x000e240000000800 */
[----:B0-----:R-:W-:-:S05]  /*0050*/  IMAD R5, R5, UR4, R0 ;  /* 0x0000000405057c24 */ /* 0x001fca000f8e0200 */
[----:B-1----:R-:W-:Y:S02]  /*0060*/  ISETP.GE.U32.AND P0, PT, R5, UR6, PT ;  /* 0x0000000605007c0c */ /* 0x002fe4000bf06070 */
[----:B------:R-:W-:-:S04]  /*0070*/  SHF.R.S32.HI R0, RZ, 0x1f, R5 ;  /* 0x0000001fff007819 */ /* 0x000fc80000011405 */
[----:B------:R-:W-:-:S13]  /*0080*/  ISETP.GE.U32.AND.EX P0, PT, R0, UR7, PT, P0 ;  /* 0x0000000700007c0c */ /* 0x000fda000bf06100 */
[----:B------:R-:W-:Y:S05]  /*0090*/  @P0 EXIT ;  /* 0x000000000000094d */ /* 0x000fea0003800000 */
[----:B------:R-:W0:Y:S01]  /*00a0*/  LDC.64 R2, c[0x0][0x380] ;  /* 0x0000e000ff027b82 */ /* 0x000e220000000a00 */
[----:B------:R-:W1:Y:S01]  /*00b0*/  LDCU.64 UR4, c[0x0][0x358] ;  /* 0x00006b00ff0477ac */ /* 0x000e620008000a00 */
[----:B------:R-:W-:Y:S02]  /*00c0*/  IMAD R7, R0, 0x18, RZ ;  /* 0x0000001800077824 */ /* 0x000fe400078e02ff */
[----:B0-----:R-:W-:-:S04]  /*00d0*/  IMAD.WIDE.U32 R2, R5, 0x18, R2 ;  /* 0x0000001805027825 */ /* 0x001fc800078e0002 */
[----:B------:R-:W0:Y:S01]  /*00e0*/  LDC.64 R4, c[0x0][0x3a0] ;  /* 0x0000e800ff047b82 */ /* 0x000e220000000a00 */
[----:B------:R-:W-:-:S05]  /*00f0*/  IADD3 R3, PT, PT, R3, R7, RZ ;  /* 0x0000000703037210 */ /* 0x000fca0007ffe0ff */
[----:B-1----:R-:W2:Y:S04]  /*0100*/  LDG.E R0, desc[UR4][R2.64+0xc] ;  /* 0x00000c0402007981 */ /* 0x002ea8000c1e1900 */
[----:B------:R-:W3:Y:S04]  /*0110*/  LDG.E R6, desc[UR4][R2.64+0x10] ;  /* 0x0000100402067981 */ /* 0x000ee8000c1e1900 */
[----:B------:R-:W4:Y:S04]  /*0120*/  LDG.E R7, desc[UR4][R2.64+0x14] ;  /* 0x0000140402077981 */ /* 0x000f28000c1e1900 */
[----:B------:R-:W5:Y:S04]  /*0130*/  LDG.E R8, desc[UR4][R2.64] ;  /* 0x0000000402087981 */ /* 0x000f68000c1e1900 */
[----:B------:R-:W5:Y:S04]  /*0140*/  LDG.E R10, desc[UR4][R2.64+0x4] ;  /* 0x00000404020a7981 */ /* 0x000f68000c1e1900 */
[----:B------:R-:W5:Y:S01]  /*0150*/  LDG.E R12, desc[UR4][R2.64+0x8] ;  /* 0x00000804020c7981 */ /* 0x000f62000c1e1900 */
[----:B0-----:R-:W-:-:S04]  /*0160*/  IMAD R5, R5, -0x3d70a3d7, RZ ;  /* 0xc28f5c2905057824 */ /* 0x001fc800078e02ff */
[C---:B------:R-:W-:Y:S02]  /*0170*/  IMAD R9, R4.reuse, -0x70a3d70b, R5 ;  /* 0x8f5c28f504097824 */ /* 0x040fe400078e0205 */
[----:B------:R-:W-:-:S05]  /*0180*/  IMAD.WIDE.U32 R4, R4, -0x3d70a3d7, RZ ;  /* 0xc28f5c2904047825 */ /* 0x000fca00078e00ff */
[----:B------:R-:W-:-:S04]  /*0190*/  IADD3 R9, PT, PT, R5, R9, RZ ;  /* 0x0000000905097210 */ /* 0x000fc80007ffe0ff */
[----:B------:R-:W-:Y:S02]  /*01a0*/  SHF.R.W.U32 R5, R4, 0x2, R9 ;  /* 0x0000000204057819 */ /* 0x000fe40000001e09 */
[----:B------:R-:W-:Y:S02]  /*01b0*/  SHF.R.W.U32 R4, R9, 0x2, R4 ;  /* 0x0000000209047819 */ /* 0x000fe40000001e04 */
[----:B------:R-:W-:-:S04]  /*01c0*/  ISETP.GE.U32.AND P0, PT, R5, -0xa3d70a3, PT ;  /* 0xf5c28f5d0500780c */ /* 0x000fc80003f06070 */
[----:B------:R-:W-:-:S04]  /*01d0*/  ISETP.GE.U32.AND.EX P0, PT, R4, 0x28f5c28, PT, P0 ;  /* 0x028f5c280400780c */ /* 0x000fc80003f06100 */
[----:B------:R-:W-:-:S05]  /*01e0*/  FSEL R5, RZ, 0.10000000149011611938, P0 ;  /* 0x3dcccccdff057808 */ /* 0x000fca0000000000 */
[--C-:B--2---:R-:W-:Y:S01]  /*01f0*/  FADD R9, R0, R5.reuse ;  /* 0x0000000500097221 */ /* 0x104fe20000000000 */
[----:B---3--:R-:W-:-:S04]  /*0200*/  FADD R11, R6, R5 ;  /* 0x00000005060b7221 */ /* 0x008fc80000000000 */
[----:B------:R-:W-:Y:S01]  /*0210*/  STG.E desc[UR4][R2.64+0xc], R9 ;  /* 0x00000c0902007986 */ /* 0x000fe2000c101904 */
[----:B----4-:R-:W-:-:S03]  /*0220*/  FADD R7, R7, R5 ;  /* 0x0000000507077221 */ /* 0x010fc60000000000 */
[----:B------:R-:W-:Y:S01]  /*0230*/  STG.E desc[UR4][R2.64+0x10], R11 ;  /* 0x0000100b02007986 */ /* 0x000fe2000c101904 */
[----:B-----5:R-:W-:-:S03]  /*0240*/  FADD R5, R9, R8 ;  /* 0x0000000809057221 */ /* 0x020fc60000000000 */
[----:B------:R-:W-:Y:S01]  /*0250*/  STG.E desc[UR4][R2.64+0x14], R7 ;  /* 0x0000140702007986 */ /* 0x000fe2000c101904 */
[----:B------:R-:W-:-:S03]  /*0260*/  FADD R13, R11, R10 ;  /* 0x0000000a0b0d7221 */ /* 0x000fc60000000000 */
[----:B------:R-:W-:Y:S01]  /*0270*/  STG.E desc[UR4][R2.64], R5 ;  /* 0x0000000502007986 */ /* 0x000fe2000c101904 */
[----:B------:R-:W-:-:S03]  /*0280*/  FADD R15, R7, R12 ;  /* 0x0000000c070f7221 */ /* 0x000fc60000000000 */
[----:B------:R-:W-:Y:S04]  /*0290*/  STG.E desc[UR4][R2.64+0x4], R13 ;  /* 0x0000040d02007986 */ /* 0x000fe8000c101904 */
[----:B------:R-:W-:Y:S01]  /*02a0*/  STG.E desc[UR4][R2.64+0x8], R15 ;  /* 0x0000080f02007986 */ /* 0x000fe2000c101904 */
[----:B------:R-:W-:Y:S05]  /*02b0*/  EXIT ;  /* 0x000000000000794d */ /* 0x000fea0003800000 */
.L_x_0:
[----:B------:R-:W-:-:S00]  /*02c0*/  BRA `(.L_x_0) ;  /* 0xfffffffc00fc7947 */ /* 0x000fc0000383ffff */
[----:B------:R-:W-:-:S00]  /*02d0*/  NOP ;  /* 0x0000000000007918 */ /* 0x000fc00000000000 */
        /* <DEDUP_REMOVED lines=10> */
.L_x_1:


//--------------------- .nv.global.init           --------------------------
	.section	.nv.global.init,"aw",@progbits
	.align	4
.nv.global.init:
	.type		mrg32k3aM1SubSeq,@object
	.size		mrg32k3aM1SubSeq,(mrg32k3aM2SubSeq - mrg32k3aM1SubSeq)
mrg32k3aM1SubSeq:
        /*0000*/ 	.byte	0x0b, 0xcc, 0xee, 0x04, 0x73, 0x29, 0x8b, 0x6f, 0xf6, 0x53, 0x03, 0xf6, 0x23, 0xf6, 0xea, 0xda
        /* <DEDUP_REMOVED lines=125> */
	.type		mrg32k3aM2SubSeq,@object
	.size		mrg32k3aM2SubSeq,(mrg32k3aM1 - mrg32k3aM2SubSeq)
mrg32k3aM2SubSeq:
        /* <DEDUP_REMOVED lines=126> */
	.type		mrg32k3aM1,@object
	.size		mrg32k3aM1,(mrg32k3aM1Seq - mrg32k3aM1)
mrg32k3aM1:
        /* <DEDUP_REMOVED lines=144> */
	.type		mrg32k3aM1Seq,@object
	.size		mrg32k3aM1Seq,(mrg32k3aM2 - mrg32k3aM1Seq)
mrg32k3aM1Seq:
        /* <DEDUP_REMOVED lines=144> */
	.type		mrg32k3aM2,@object
	.size		mrg32k3aM2,(mrg32k3aM2Seq - mrg32k3aM2)
mrg32k3aM2:
        /* <DEDUP_REMOVED lines=144> */
	.type		mrg32k3aM2Seq,@object
	.size		mrg32k3aM2Seq,(precalc_xorwow_matrix - mrg32k3aM2Seq)
mrg32k3aM2Seq:
        /* <DEDUP_REMOVED lines=144> */
	.type		precalc_xorwow_matrix,@object
	.size		precalc_xorwow_matrix,(precalc_xorwow_offset_matrix - precalc_xorwow_matrix)
precalc_xorwow_matrix:
        /* <DEDUP_REMOVED lines=6400> */
	.type		precalc_xorwow_offset_matrix,@object
	.size		precalc_xorwow_offset_matrix,(.L_1 - precalc_xorwow_offset_matrix)
precalc_xorwow_offset_matrix:
        /* <DEDUP_REMOVED lines=6400> */
.L_1:


//--------------------- .nv.shared.reserved.0     --------------------------
	.section	.nv.shared.reserved.0,"aw",@nobits
	.weak		__nv_reservedSMEM_offset_0_alias
	.size		__nv_reservedSMEM_offset_0_alias, 0, 64
	.other		__nv_reservedSMEM_offset_0_alias,@"STO_CUDA_RESERVED_SHARED STV_DEFAULT"
__nv_reservedSMEM_offset_0_alias:
	.zero		0
	.zero		64


//--------------------- .nv.constant0._Z12simpleKernelP8ParticlemlP17curandStateXORWOWm --------------------------
	.section	.nv.constant0._Z12simpleKernelP8ParticlemlP17curandStateXORWOWm,"a",@progbits
	.sectionflags	@""
	.align	4
.nv.constant0._Z12simpleKernelP8ParticlemlP17curandStateXORWOWm:
	.zero		936


//--------------------- SYMBOLS --------------------------

	.type		.nv.reservedSmem.offset0,@object
	.size		.nv.reservedSmem.offset0,0x4
